//
// Generated by NVIDIA NVVM Compiler
//
// Compiler Build ID: CL-36424714
// Cuda compilation tools, release 13.0, V13.0.88
// Based on NVVM 20.0.0
//

.version 9.0
.target sm_100
.address_size 64

	// .globl	default_function_kernel

.visible .entry default_function_kernel(
	.param .u64 .ptr .align 1 default_function_kernel_param_0,
	.param .u64 .ptr .align 1 default_function_kernel_param_1
)
.maxntid 32
{
	.reg .b32 	%r<16>;
	.reg .b32 	%f<2>;
	.reg .b64 	%rd<9>;

	ld.param.u64 	%rd1, [default_function_kernel_param_0];
	ld.param.u64 	%rd2, [default_function_kernel_param_1];
	cvta.to.global.u64 	%rd3, %rd2;
	cvta.to.global.u64 	%rd4, %rd1;
	mov.u32 	%r1, %ctaid.x;
	shl.b32 	%r2, %r1, 5;
	and.b32  	%r3, %r2, 2147483392;
	mov.u32 	%r4, %tid.x;
	shl.b32 	%r5, %r4, 6;
	and.b32  	%r6, %r5, 128;
	and.b32  	%r7, %r5, 64;
	shl.b32 	%r8, %r1, 3;
	and.b32  	%r9, %r8, 56;
	shr.u32 	%r10, %r4, 2;
	or.b32  	%r11, %r3, %r10;
	or.b32  	%r12, %r11, %r7;
	or.b32  	%r13, %r12, %r9;
	or.b32  	%r14, %r13, %r6;
	mul.wide.u32 	%rd5, %r14, 4;
	add.s64 	%rd6, %rd4, %rd5;
	ld.global.nc.f32 	%f1, [%rd6];
	or.b32  	%r15, %r2, %r4;
	mul.wide.u32 	%rd7, %r15, 4;
	add.s64 	%rd8, %rd3, %rd7;
	st.global.f32 	[%rd8], %f1;
	ret;

}


// ===== COMPILED SASS (sm_100) =====

	.target	sm_100

	.elftype	@"ET_EXEC"


//--------------------- .note.nv.tkinfo           --------------------------
	.section	.note.nv.tkinfo,"",@"SHT_NOTE"
	.sectionflags	@"SHF_NOTE_NV_TKINFO"
	.tkinfo
        /*0018*/ 	.word	0x00000002
        /*0030*/ 	.string	""
        /*0030*/ 	.string	"ptxas"
        /*0030*/ 	.string	"Cuda compilation tools, release 13.0, V13.0.88"
        /*0030*/ 	.string	"Build cuda_13.0.r13.0/compiler.36424714_0"
        /*0030*/ 	.string	"-arch sm_100 -m 64 "



//--------------------- .note.nv.cuinfo           --------------------------
	.section	.note.nv.cuinfo,"",@"SHT_NOTE"
	.sectionflags	@"SHF_NOTE_NV_CUINFO"
        /*0018*/ 	.short	0x0002
        /*001a*/ 	.short	0x0064
        /*001c*/ 	.short	0x0082
	.zero		2


//--------------------- .nv.info                  --------------------------
	.section	.nv.info,"",@"SHT_CUDA_INFO"
	.align	4


	//----- nvinfo : EIATTR_REGCOUNT
	.align		4
        /*0000*/ 	.byte	0x04, 0x2f
        /*0002*/ 	.short	(.L_1 - .L_0)
	.align		4
.L_0:
        /*0004*/ 	.word	index@(default_function_kernel)
        /*0008*/ 	.word	0x0000000c


	//----- nvinfo : EIATTR_FRAME_SIZE
	.align		4
.L_1:
        /*000c*/ 	.byte	0x04, 0x11
        /*000e*/ 	.short	(.L_3 - .L_2)
	.align		4
.L_2:
        /*0010*/ 	.word	index@(default_function_kernel)
        /*0014*/ 	.word	0x00000000


	//----- nvinfo : EIATTR_MIN_STACK_SIZE
	.align		4
.L_3:
        /*0018*/ 	.byte	0x04, 0x12
        /*001a*/ 	.short	(.L_5 - .L_4)
	.align		4
.L_4:
        /*001c*/ 	.word	index@(default_function_kernel)
        /*0020*/ 	.word	0x00000000
.L_5:


//--------------------- .nv.compat                --------------------------
	.section	.nv.compat,"",@"SHT_CUDA_COMPAT_INFO"
	.align	4
        /*0000*/ 	.byte	0x02, 0x09, 0x00, 0x00, 0x02, 0x02, 0x01, 0x00, 0x02, 0x05, 0x05, 0x00, 0x03, 0x07, 0x01, 0x01
        /*0010*/ 	.byte	0x02, 0x03, 0x00, 0x00, 0x02, 0x06, 0x01, 0x00, 0x04, 0x0b, 0x08, 0x00, 0x09, 0x00, 0x00, 0x00
        /*0020*/ 	.byte	0x00, 0x00, 0x00, 0x00


//--------------------- .nv.info.default_function_kernel --------------------------
	.section	.nv.info.default_function_kernel,"",@"SHT_CUDA_INFO"
	.sectionflags	@""
	.align	4


	//----- nvinfo : EIATTR_CUDA_API_VERSION
	.align		4
        /*0000*/ 	.byte	0x04, 0x37
        /*0002*/ 	.short	(.L_7 - .L_6)
.L_6:
        /*0004*/ 	.word	0x00000082


	//----- nvinfo : EIATTR_KPARAM_INFO
	.align		4
.L_7:
        /*0008*/ 	.byte	0x04, 0x17
        /*000a*/ 	.short	(.L_9 - .L_8)
.L_8:
        /*000c*/ 	.word	0x00000000
        /*0010*/ 	.short	0x0001
        /*0012*/ 	.short	0x0008
        /*0014*/ 	.byte	0x00, 0xf5, 0x21, 0x00


	//----- nvinfo : EIATTR_KPARAM_INFO
	.align		4
.L_9:
        /*0018*/ 	.byte	0x04, 0x17
        /*001a*/ 	.short	(.L_11 - .L_10)
.L_10:
        /*001c*/ 	.word	0x00000000
        /*0020*/ 	.short	0x0000
        /*0022*/ 	.short	0x0000
        /*0024*/ 	.byte	0x00, 0xf5, 0x21, 0x00


	//----- nvinfo : EIATTR_SPARSE_MMA_MASK
	.align		4
.L_11:
        /*0028*/ 	.byte	0x03, 0x50
        /*002a*/ 	.short	0x0000


	//----- nvinfo : EIATTR_MAXREG_COUNT
	.align		4
        /*002c*/ 	.byte	0x03, 0x1b
        /*002e*/ 	.short	0x00ff


	//----- nvinfo : EIATTR_MERCURY_ISA_VERSION
	.align		4
        /*0030*/ 	.byte	0x03, 0x5f
        /*0032*/ 	.short	0x0101


	//----- nvinfo : EIATTR_VRC_CTA_INIT_COUNT
	.align		4
        /*0034*/ 	.byte	0x02, 0x4a
	.zero		1
	.zero		1


	//----- nvinfo : EIATTR_EXIT_INSTR_OFFSETS
	.align		4
        /*0038*/ 	.byte	0x04, 0x1c
        /*003a*/ 	.short	(.L_13 - .L_12)


	//   ....[0]....
.L_12:
        /*003c*/ 	.word	0x00000130


	//----- nvinfo : EIATTR_MAX_THREADS
	.align		4
.L_13:
        /*0040*/ 	.byte	0x04, 0x05
        /*0042*/ 	.short	(.L_15 - .L_14)
.L_14:
        /*0044*/ 	.word	0x00000020
        /*0048*/ 	.word	0x00000001
        /*004c*/ 	.word	0x00000001


	//----- nvinfo : EIATTR_CBANK_PARAM_SIZE
	.align		4
.L_15:
        /*0050*/ 	.byte	0x03, 0x19
        /*0052*/ 	.short	0x0010


	//----- nvinfo : EIATTR_PARAM_CBANK
	.align		4
        /*0054*/ 	.byte	0x04, 0x0a
        /*0056*/ 	.short	(.L_17 - .L_16)
	.align		4
.L_16:
        /*0058*/ 	.word	index@(.nv.constant0.default_function_kernel)
        /*005c*/ 	.short	0x0380
        /*005e*/ 	.short	0x0010


	//----- nvinfo : EIATTR_SW_WAR
	.align		4
.L_17:
        /*0060*/ 	.byte	0x04, 0x36
        /*0062*/ 	.short	(.L_19 - .L_18)
.L_18:
        /*0064*/ 	.word	0x00000008
.L_19:


//--------------------- .nv.callgraph             --------------------------
	.section	.nv.callgraph,"",@"SHT_CUDA_CALLGRAPH"
	.align	4
	.sectionentsize	8
	.align		4
        /*0000*/ 	.word	0x00000000
	.align		4
        /*0004*/ 	.word	0xffffffff
	.align		4
        /*0008*/ 	.word	0x00000000
	.align		4
        /*000c*/ 	.word	0xfffffffe
	.align		4
        /*0010*/ 	.word	0x00000000
	.align		4
        /*0014*/ 	.word	0xfffffffd
	.align		4
        /*0018*/ 	.word	0x00000000
	.align		4
        /*001c*/ 	.word	0xfffffffc


//--------------------- .text.default_function_kernel --------------------------
	.section	.text.default_function_kernel,"ax",@progbits
	.align	128
        .global         default_function_kernel
        .type           default_function_kernel,@function
        .size           default_function_kernel,(.L_x_1 - default_function_kernel)
        .other          default_function_kernel,@"STO_CUDA_ENTRY STV_DEFAULT"
default_function_kernel:
.text.default_function_kernel:
[----:B------:R-:W-:Y:S01]  /*0000*/  LDC R1, c[0x0][0x37c] ;  /* 0x0000df00ff017b82 */ /* 0x000fe20000000800 */
[----:B------:R-:W0:Y:S07]  /*0010*/  S2R R6, SR_CTAID.X ;  /* 0x0000000000067919 */ /* 0x000e2e0000002500 */
[----:B------:R-:W1:Y:S01]  /*0020*/  LDC.64 R2, c[0x0][0x380] ;  /* 0x0000e000ff027b82 */ /* 0x000e620000000a00 */
[----:B------:R-:W2:Y:S01]  /*0030*/  LDCU.64 UR4, c[0x0][0x358] ;  /* 0x00006b00ff0477ac */ /* 0x000ea20008000a00 */
[----:B------:R-:W3:Y:S01]  /*0040*/  S2R R9, SR_TID.X ;  /* 0x0000000000097919 */ /* 0x000ee20000002100 */
[----:B0-----:R-:W-:Y:S01]  /*0050*/  IMAD.SHL.U32 R0, R6, 0x20, RZ ;  /* 0x0000002006007824 */ /* 0x001fe200078e00ff */
[----:B---3--:R-:W-:Y:S01]  /*0060*/  SHF.R.U32.HI R5, RZ, 0x2, R9 ;  /* 0x00000002ff057819 */ /* 0x008fe20000011609 */
[----:B------:R-:W-:-:S03]  /*0070*/  IMAD.SHL.U32 R4, R9, 0x40, RZ ;  /* 0x0000004009047824 */ /* 0x000fc600078e00ff */
[----:B------:R-:W-:Y:S01]  /*0080*/  LOP3.LUT R7, R5, 0x7fffff00, R0, 0xf8, !PT ;  /* 0x7fffff0005077812 */ /* 0x000fe200078ef800 */
[----:B------:R-:W-:-:S03]  /*0090*/  IMAD.SHL.U32 R5, R6, 0x8, RZ ;  /* 0x0000000806057824 */ /* 0x000fc600078e00ff */
[----:B------:R-:W-:-:S04]  /*00a0*/  LOP3.LUT R6, R7, 0x40, R4, 0xf8, !PT ;  /* 0x0000004007067812 */ /* 0x000fc800078ef804 */
[----:B------:R-:W-:-:S04]  /*00b0*/  LOP3.LUT R5, R6, 0x38, R5, 0xf8, !PT ;  /* 0x0000003806057812 */ /* 0x000fc800078ef805 */
[----:B------:R-:W-:-:S05]  /*00c0*/  LOP3.LUT R5, R5, 0x80, R4, 0xf8, !PT ;  /* 0x0000008005057812 */ /* 0x000fca00078ef804 */
[----:B-1----:R-:W-:Y:S02]  /*00d0*/  IMAD.WIDE.U32 R2, R5, 0x4, R2 ;  /* 0x0000000405027825 */ /* 0x002fe400078e0002 */
[----:B------:R-:W0:Y:S04]  /*00e0*/  LDC.64 R4, c[0x0][0x388] ;  /* 0x0000e200ff047b82 */ /* 0x000e280000000a00 */
[----:B--2---:R-:W2:Y:S01]  /*00f0*/  LDG.E.CONSTANT R3, desc[UR4][R2.64] ;  /* 0x0000000402037981 */ /* 0x004ea2000c1e9900 */
[----:B------:R-:W-:-:S05]  /*0100*/  LOP3.LUT R7, R0, R9, RZ, 0xfc, !PT ;  /* 0x0000000900077212 */ /* 0x000fca00078efcff */
[----:B0-----:R-:W-:-:S05]  /*0110*/  IMAD.WIDE.U32 R4, R7, 0x4, R4 ;  /* 0x0000000407047825 */ /* 0x001fca00078e0004 */
[----:B--2---:R-:W-:Y:S01]  /*0120*/  STG.E desc[UR4][R4.64], R3 ;  /* 0x0000000304007986 */ /* 0x004fe2000c101904 */
[----:B------:R-:W-:Y:S05]  /*0130*/  EXIT ;  /* 0x000000000000794d */ /* 0x000fea0003800000 */
.L_x_0:
[----:B------:R-:W-:-:S00]  /*0140*/  BRA `(.L_x_0) ;  /* 0xfffffffc00fc7947 */ /* 0x000fc0000383ffff */
[----:B------:R-:W-:-:S00]  /*0150*/  NOP ;  /* 0x0000000000007918 */ /* 0x000fc00000000000 */
        /* <DEDUP_REMOVED lines=10> */
.L_x_1:


//--------------------- .nv.shared.reserved.0     --------------------------
	.section	.nv.shared.reserved.0,"aw",@nobits
	.weak		__nv_reservedSMEM_offset_0_alias
	.size		__nv_reservedSMEM_offset_0_alias, 0, 64
	.other		__nv_reservedSMEM_offset_0_alias,@"STO_CUDA_RESERVED_SHARED STV_DEFAULT"
__nv_reservedSMEM_offset_0_alias:
	.zero		0
	.zero		64


//--------------------- .nv.constant0.default_function_kernel --------------------------
	.section	.nv.constant0.default_function_kernel,"a",@progbits
	.sectionflags	@""
	.align	4
.nv.constant0.default_function_kernel:
	.zero		912


//--------------------- SYMBOLS --------------------------

	.type		.nv.reservedSmem.offset0,@object
	.size		.nv.reservedSmem.offset0,0x4
